//
// Generated by NVIDIA NVVM Compiler
//
// Compiler Build ID: CL-36424714
// Cuda compilation tools, release 13.0, V13.0.88
// Based on NVVM 20.0.0
//

.version 9.0
.target sm_100
.address_size 64

	// .globl	_Z9mm_kernelPfS_Pd

.visible .entry _Z9mm_kernelPfS_Pd(
	.param .u64 .ptr .align 1 _Z9mm_kernelPfS_Pd_param_0,
	.param .u64 .ptr .align 1 _Z9mm_kernelPfS_Pd_param_1,
	.param .u64 .ptr .align 1 _Z9mm_kernelPfS_Pd_param_2
)
{
	.reg .pred 	%p<4>;
	.reg .b32 	%r<11>;
	.reg .b32 	%f<10>;
	.reg .b64 	%rd<13>;
	.reg .b64 	%fd<7>;

	ld.param.u64 	%rd1, [_Z9mm_kernelPfS_Pd_param_0];
	ld.param.u64 	%rd2, [_Z9mm_kernelPfS_Pd_param_1];
	ld.param.u64 	%rd3, [_Z9mm_kernelPfS_Pd_param_2];
	mov.u32 	%r3, %ctaid.x;
	mov.u32 	%r4, %ntid.x;
	mov.u32 	%r5, %tid.x;
	mad.lo.s32 	%r1, %r3, %r4, %r5;
	mov.u32 	%r6, %ctaid.y;
	mov.u32 	%r7, %ntid.y;
	mov.u32 	%r8, %tid.y;
	mad.lo.s32 	%r2, %r6, %r7, %r8;
	setp.gt.u32 	%p1, %r2, 2;
	setp.gt.s32 	%p2, %r1, 2;
	or.pred  	%p3, %p1, %p2;
	@%p3 bra 	$L__BB0_2;
	cvta.to.global.u64 	%rd4, %rd3;
	cvta.to.global.u64 	%rd5, %rd1;
	cvta.to.global.u64 	%rd6, %rd2;
	mul.lo.s32 	%r9, %r2, 3;
	mul.wide.u32 	%rd7, %r9, 4;
	add.s64 	%rd8, %rd5, %rd7;
	ld.global.f32 	%f1, [%rd8];
	mul.wide.s32 	%rd9, %r1, 4;
	add.s64 	%rd10, %rd6, %rd9;
	ld.global.f32 	%f2, [%rd10];
	mul.f32 	%f3, %f1, %f2;
	cvt.f64.f32 	%fd1, %f3;
	add.f64 	%fd2, %fd1, 0d0000000000000000;
	ld.global.f32 	%f4, [%rd8+4];
	ld.global.f32 	%f5, [%rd10+12];
	mul.f32 	%f6, %f4, %f5;
	cvt.f64.f32 	%fd3, %f6;
	add.f64 	%fd4, %fd2, %fd3;
	ld.global.f32 	%f7, [%rd8+8];
	ld.global.f32 	%f8, [%rd10+24];
	mul.f32 	%f9, %f7, %f8;
	cvt.f64.f32 	%fd5, %f9;
	add.f64 	%fd6, %fd4, %fd5;
	add.s32 	%r10, %r9, %r1;
	mul.wide.s32 	%rd11, %r10, 8;
	add.s64 	%rd12, %rd4, %rd11;
	st.global.f64 	[%rd12], %fd6;
$L__BB0_2:
	ret;

}


// ===== COMPILED SASS (sm_100) =====

	.target	sm_100

	.elftype	@"ET_EXEC"


//--------------------- .note.nv.tkinfo           --------------------------
	.section	.note.nv.tkinfo,"",@"SHT_NOTE"
	.sectionflags	@"SHF_NOTE_NV_TKINFO"
	.tkinfo
        /*0018*/ 	.word	0x00000002
        /*0030*/ 	.string	""
        /*0030*/ 	.string	"ptxas"
        /*0030*/ 	.string	"Cuda compilation tools, release 13.0, V13.0.88"
        /*0030*/ 	.string	"Build cuda_13.0.r13.0/compiler.36424714_0"
        /*0030*/ 	.string	"-arch sm_100 -m 64 "



//--------------------- .note.nv.cuinfo           --------------------------
	.section	.note.nv.cuinfo,"",@"SHT_NOTE"
	.sectionflags	@"SHF_NOTE_NV_CUINFO"
        /*0018*/ 	.short	0x0002
        /*001a*/ 	.short	0x0064
        /*001c*/ 	.short	0x0082
	.zero		2


//--------------------- .nv.info                  --------------------------
	.section	.nv.info,"",@"SHT_CUDA_INFO"
	.align	4


	//----- nvinfo : EIATTR_REGCOUNT
	.align		4
        /*0000*/ 	.byte	0x04, 0x2f
        /*0002*/ 	.short	(.L_1 - .L_0)
	.align		4
.L_0:
        /*0004*/ 	.word	index@(_Z9mm_kernelPfS_Pd)
        /*0008*/ 	.word	0x00000013


	//----- nvinfo : EIATTR_FRAME_SIZE
	.align		4
.L_1:
        /*000c*/ 	.byte	0x04, 0x11
        /*000e*/ 	.short	(.L_3 - .L_2)
	.align		4
.L_2:
        /*0010*/ 	.word	index@(_Z9mm_kernelPfS_Pd)
        /*0014*/ 	.word	0x00000000


	//----- nvinfo : EIATTR_MIN_STACK_SIZE
	.align		4
.L_3:
        /*0018*/ 	.byte	0x04, 0x12
        /*001a*/ 	.short	(.L_5 - .L_4)
	.align		4
.L_4:
        /*001c*/ 	.word	index@(_Z9mm_kernelPfS_Pd)
        /*0020*/ 	.word	0x00000000
.L_5:


//--------------------- .nv.compat                --------------------------
	.section	.nv.compat,"",@"SHT_CUDA_COMPAT_INFO"
	.align	4
        /*0000*/ 	.byte	0x02, 0x09, 0x00, 0x00, 0x02, 0x02, 0x01, 0x00, 0x02, 0x05, 0x05, 0x00, 0x03, 0x07, 0x01, 0x01
        /*0010*/ 	.byte	0x02, 0x03, 0x00, 0x00, 0x02, 0x06, 0x01, 0x00, 0x04, 0x0b, 0x08, 0x00, 0x01, 0x00, 0x00, 0x00
        /*0020*/ 	.byte	0x00, 0x00, 0x00, 0x00


//--------------------- .nv.info._Z9mm_kernelPfS_Pd --------------------------
	.section	.nv.info._Z9mm_kernelPfS_Pd,"",@"SHT_CUDA_INFO"
	.sectionflags	@""
	.align	4


	//----- nvinfo : EIATTR_CUDA_API_VERSION
	.align		4
        /*0000*/ 	.byte	0x04, 0x37
        /*0002*/ 	.short	(.L_7 - .L_6)
.L_6:
        /*0004*/ 	.word	0x00000082


	//----- nvinfo : EIATTR_KPARAM_INFO
	.align		4
.L_7:
        /*0008*/ 	.byte	0x04, 0x17
        /*000a*/ 	.short	(.L_9 - .L_8)
.L_8:
        /*000c*/ 	.word	0x00000000
        /*0010*/ 	.short	0x0002
        /*0012*/ 	.short	0x0010
        /*0014*/ 	.byte	0x00, 0xf5, 0x21, 0x00


	//----- nvinfo : EIATTR_KPARAM_INFO
	.align		4
.L_9:
        /*0018*/ 	.byte	0x04, 0x17
        /*001a*/ 	.short	(.L_11 - .L_10)
.L_10:
        /*001c*/ 	.word	0x00000000
        /*0020*/ 	.short	0x0001
        /*0022*/ 	.short	0x0008
        /*0024*/ 	.byte	0x00, 0xf5, 0x21, 0x00


	//----- nvinfo : EIATTR_KPARAM_INFO
	.align		4
.L_11:
        /*0028*/ 	.byte	0x04, 0x17
        /*002a*/ 	.short	(.L_13 - .L_12)
.L_12:
        /*002c*/ 	.word	0x00000000
        /*0030*/ 	.short	0x0000
        /*0032*/ 	.short	0x0000
        /*0034*/ 	.byte	0x00, 0xf5, 0x21, 0x00


	//----- nvinfo : EIATTR_SPARSE_MMA_MASK
	.align		4
.L_13:
        /*0038*/ 	.byte	0x03, 0x50
        /*003a*/ 	.short	0x0000


	//----- nvinfo : EIATTR_MAXREG_COUNT
	.align		4
        /*003c*/ 	.byte	0x03, 0x1b
        /*003e*/ 	.short	0x00ff


	//----- nvinfo : EIATTR_MERCURY_ISA_VERSION
	.align		4
        /*0040*/ 	.byte	0x03, 0x5f
        /*0042*/ 	.short	0x0101


	//----- nvinfo : EIATTR_VRC_CTA_INIT_COUNT
	.align		4
        /*0044*/ 	.byte	0x02, 0x4a
	.zero		1
	.zero		1


	//----- nvinfo : EIATTR_EXIT_INSTR_OFFSETS
	.align		4
        /*0048*/ 	.byte	0x04, 0x1c
        /*004a*/ 	.short	(.L_15 - .L_14)


	//   ....[0]....
.L_14:
        /*004c*/ 	.word	0x000000b0


	//   ....[1]....
        /*0050*/ 	.word	0x00000250


	//----- nvinfo : EIATTR_CBANK_PARAM_SIZE
	.align		4
.L_15:
        /*0054*/ 	.byte	0x03, 0x19
        /*0056*/ 	.short	0x0018


	//----- nvinfo : EIATTR_PARAM_CBANK
	.align		4
        /*0058*/ 	.byte	0x04, 0x0a
        /*005a*/ 	.short	(.L_17 - .L_16)
	.align		4
.L_16:
        /*005c*/ 	.word	index@(.nv.constant0._Z9mm_kernelPfS_Pd)
        /*0060*/ 	.short	0x0380
        /*0062*/ 	.short	0x0018


	//----- nvinfo : EIATTR_SW_WAR
	.align		4
.L_17:
        /*0064*/ 	.byte	0x04, 0x36
        /*0066*/ 	.short	(.L_19 - .L_18)
.L_18:
        /*0068*/ 	.word	0x00000008
.L_19:


//--------------------- .nv.callgraph             --------------------------
	.section	.nv.callgraph,"",@"SHT_CUDA_CALLGRAPH"
	.align	4
	.sectionentsize	8
	.align		4
        /*0000*/ 	.word	0x00000000
	.align		4
        /*0004*/ 	.word	0xffffffff
	.align		4
        /*0008*/ 	.word	0x00000000
	.align		4
        /*000c*/ 	.word	0xfffffffe
	.align		4
        /*0010*/ 	.word	0x00000000
	.align		4
        /*0014*/ 	.word	0xfffffffd
	.align		4
        /*0018*/ 	.word	0x00000000
	.align		4
        /*001c*/ 	.word	0xfffffffc


//--------------------- .text._Z9mm_kernelPfS_Pd  --------------------------
	.section	.text._Z9mm_kernelPfS_Pd,"ax",@progbits
	.align	128
        .global         _Z9mm_kernelPfS_Pd
        .type           _Z9mm_kernelPfS_Pd,@function
        .size           _Z9mm_kernelPfS_Pd,(.L_x_1 - _Z9mm_kernelPfS_Pd)
        .other          _Z9mm_kernelPfS_Pd,@"STO_CUDA_ENTRY STV_DEFAULT"
_Z9mm_kernelPfS_Pd:
.text._Z9mm_kernelPfS_Pd:
[----:B------:R-:W-:Y:S01]  /*0000*/  LDC R1, c[0x0][0x37c] ;  /* 0x0000df00ff017b82 */ /* 0x000fe20000000800 */
[----:B------:R-:W0:Y:S07]  /*0010*/  S2R R3, SR_TID.X ;  /* 0x0000000000037919 */ /* 0x000e2e0000002100 */
[----:B------:R-:W0:Y:S01]  /*0020*/  S2UR UR4, SR_CTAID.X ;  /* 0x00000000000479c3 */ /* 0x000e220000002500 */
[----:B------:R-:W1:Y:S07]  /*0030*/  S2R R5, SR_TID.Y ;  /* 0x0000000000057919 */ /* 0x000e6e0000002200 */
[----:B------:R-:W0:Y:S08]  /*0040*/  LDC R0, c[0x0][0x360] ;  /* 0x0000d800ff007b82 */ /* 0x000e300000000800 */
[----:B------:R-:W1:Y:S08]  /*0050*/  S2UR UR5, SR_CTAID.Y ;  /* 0x00000000000579c3 */ /* 0x000e700000002600 */
[----:B------:R-:W1:Y:S01]  /*0060*/  LDC R2, c[0x0][0x364] ;  /* 0x0000d900ff027b82 */ /* 0x000e620000000800 */
[----:B0-----:R-:W-:-:S05]  /*0070*/  IMAD R0, R0, UR4, R3 ;  /* 0x0000000400007c24 */ /* 0x001fca000f8e0203 */
[----:B------:R-:W-:Y:S01]  /*0080*/  ISETP.GT.AND P0, PT, R0, 0x2, PT ;  /* 0x000000020000780c */ /* 0x000fe20003f04270 */
[----:B-1----:R-:W-:-:S05]  /*0090*/  IMAD R3, R2, UR5, R5 ;  /* 0x0000000502037c24 */ /* 0x002fca000f8e0205 */
[----:B------:R-:W-:-:S13]  /*00a0*/  ISETP.GT.U32.OR P0, PT, R3, 0x2, P0 ;  /* 0x000000020300780c */ /* 0x000fda0000704470 */
[----:B------:R-:W-:Y:S05]  /*00b0*/  @P0 EXIT ;  /* 0x000000000000094d */ /* 0x000fea0003800000 */
[----:B------:R-:W0:Y:S01]  /*00c0*/  LDC.64 R4, c[0x0][0x380] ;  /* 0x0000e000ff047b82 */ /* 0x000e220000000a00 */
[----:B------:R-:W1:Y:S01]  /*00d0*/  LDCU.64 UR4, c[0x0][0x358] ;  /* 0x00006b00ff0477ac */ /* 0x000e620008000a00 */
[----:B------:R-:W-:-:S06]  /*00e0*/  LEA R3, R3, R3, 0x1 ;  /* 0x0000000303037211 */ /* 0x000fcc00078e08ff */
[----:B------:R-:W2:Y:S08]  /*00f0*/  LDC.64 R6, c[0x0][0x388] ;  /* 0x0000e200ff067b82 */ /* 0x000eb00000000a00 */
[----:B------:R-:W3:Y:S01]  /*0100*/  LDC.64 R14, c[0x0][0x390] ;  /* 0x0000e400ff0e7b82 */ /* 0x000ee20000000a00 */
[----:B0-----:R-:W-:-:S05]  /*0110*/  IMAD.WIDE.U32 R4, R3, 0x4, R4 ;  /* 0x0000000403047825 */ /* 0x001fca00078e0004 */
[----:B-1----:R-:W4:Y:S01]  /*0120*/  LDG.E R2, desc[UR4][R4.64] ;  /* 0x0000000404027981 */ /* 0x002f22000c1e1900 */
[----:B--2---:R-:W-:-:S03]  /*0130*/  IMAD.WIDE R6, R0, 0x4, R6 ;  /* 0x0000000400067825 */ /* 0x004fc600078e0206 */
[----:B------:R-:W2:Y:S04]  /*0140*/  LDG.E R10, desc[UR4][R4.64+0x4] ;  /* 0x00000404040a7981 */ /* 0x000ea8000c1e1900 */
[----:B------:R-:W4:Y:S04]  /*0150*/  LDG.E R9, desc[UR4][R6.64] ;  /* 0x0000000406097981 */ /* 0x000f28000c1e1900 */
[----:B------:R-:W2:Y:S04]  /*0160*/  LDG.E R11, desc[UR4][R6.64+0xc] ;  /* 0x00000c04060b7981 */ /* 0x000ea8000c1e1900 */
[----:B------:R-:W5:Y:S04]  /*0170*/  LDG.E R12, desc[UR4][R4.64+0x8] ;  /* 0x00000804040c7981 */ /* 0x000f68000c1e1900 */
[----:B------:R-:W5:Y:S01]  /*0180*/  LDG.E R13, desc[UR4][R6.64+0x18] ;  /* 0x00001804060d7981 */ /* 0x000f62000c1e1900 */
[----:B------:R-:W-:Y:S01]  /*0190*/  IADD3 R3, PT, PT, R0, R3, RZ ;  /* 0x0000000300037210 */ /* 0x000fe20007ffe0ff */
[----:B----4-:R-:W-:-:S04]  /*01a0*/  FMUL R16, R2, R9 ;  /* 0x0000000902107220 */ /* 0x010fc80000400000 */
[----:B------:R-:W0:Y:S01]  /*01b0*/  F2F.F64.F32 R8, R16 ;  /* 0x0000001000087310 */ /* 0x000e220000201800 */
[----:B--2---:R-:W-:-:S07]  /*01c0*/  FMUL R10, R10, R11 ;  /* 0x0000000b0a0a7220 */ /* 0x004fce0000400000 */
[----:B------:R-:W1:Y:S01]  /*01d0*/  F2F.F64.F32 R10, R10 ;  /* 0x0000000a000a7310 */ /* 0x000e620000201800 */
[----:B-----5:R-:W-:Y:S01]  /*01e0*/  FMUL R12, R12, R13 ;  /* 0x0000000d0c0c7220 */ /* 0x020fe20000400000 */
[----:B0-----:R-:W-:-:S06]  /*01f0*/  DADD R8, RZ, R8 ;  /* 0x00000000ff087229 */ /* 0x001fcc0000000008 */
[----:B------:R-:W0:Y:S02]  /*0200*/  F2F.F64.F32 R12, R12 ;  /* 0x0000000c000c7310 */ /* 0x000e240000201800 */
[----:B-1----:R-:W-:Y:S01]  /*0210*/  DADD R8, R8, R10 ;  /* 0x0000000008087229 */ /* 0x002fe2000000000a */
[----:B---3--:R-:W-:-:S07]  /*0220*/  IMAD.WIDE R2, R3, 0x8, R14 ;  /* 0x0000000803027825 */ /* 0x008fce00078e020e */
[----:B0-----:R-:W-:-:S07]  /*0230*/  DADD R8, R8, R12 ;  /* 0x0000000008087229 */ /* 0x001fce000000000c */
[----:B------:R-:W-:Y:S01]  /*0240*/  STG.E.64 desc[UR4][R2.64], R8 ;  /* 0x0000000802007986 */ /* 0x000fe2000c101b04 */
[----:B------:R-:W-:Y:S05]  /*0250*/  EXIT ;  /* 0x000000000000794d */ /* 0x000fea0003800000 */
.L_x_0:
[----:B------:R-:W-:-:S00]  /*0260*/  BRA `(.L_x_0) ;  /* 0xfffffffc00fc7947 */ /* 0x000fc0000383ffff */
[----:B------:R-:W-:-:S00]  /*0270*/  NOP ;  /* 0x0000000000007918 */ /* 0x000fc00000000000 */
        /* <DEDUP_REMOVED lines=8> */
.L_x_1:


//--------------------- .nv.shared.reserved.0     --------------------------
	.section	.nv.shared.reserved.0,"aw",@nobits
	.weak		__nv_reservedSMEM_offset_0_alias
	.size		__nv_reservedSMEM_offset_0_alias, 0, 64
	.other		__nv_reservedSMEM_offset_0_alias,@"STO_CUDA_RESERVED_SHARED STV_DEFAULT"
__nv_reservedSMEM_offset_0_alias:
	.zero		0
	.zero		64


//--------------------- .nv.constant0._Z9mm_kernelPfS_Pd --------------------------
	.section	.nv.constant0._Z9mm_kernelPfS_Pd,"a",@progbits
	.sectionflags	@""
	.align	4
.nv.constant0._Z9mm_kernelPfS_Pd:
	.zero		920


//--------------------- SYMBOLS --------------------------

	.type		.nv.reservedSmem.offset0,@object
	.size		.nv.reservedSmem.offset0,0x4
